//
// Generated by NVIDIA NVVM Compiler
//
// Compiler Build ID: CL-36424714
// Cuda compilation tools, release 13.0, V13.0.88
// Based on NVVM 20.0.0
//

.version 9.0
.target sm_100
.address_size 64

	// .globl	add_to_first_kernel
.extern .func  (.param .b32 func_retval0) vprintf
(
	.param .b64 vprintf_param_0,
	.param .b64 vprintf_param_1
)
;
.global .align 1 .b8 $str[9] = {37, 108, 108, 100, 32, 37, 100, 10};
.global .align 1 .b8 $str$1[9] = {37, 108, 108, 100, 32, 37, 102, 10};

.visible .entry add_to_first_kernel(
	.param .u64 .ptr .align 1 add_to_first_kernel_param_0,
	.param .u64 .ptr .align 1 add_to_first_kernel_param_1,
	.param .u64 add_to_first_kernel_param_2
)
{
	.reg .pred 	%p<2>;
	.reg .b32 	%r<5>;
	.reg .b32 	%f<4>;
	.reg .b64 	%rd<10>;

	ld.param.u64 	%rd2, [add_to_first_kernel_param_0];
	ld.param.u64 	%rd3, [add_to_first_kernel_param_1];
	ld.param.u64 	%rd4, [add_to_first_kernel_param_2];
	mov.u32 	%r1, %ntid.x;
	mov.u32 	%r2, %ctaid.x;
	mov.u32 	%r3, %tid.x;
	mad.lo.s32 	%r4, %r1, %r2, %r3;
	cvt.u64.u32 	%rd1, %r4;
	setp.le.u64 	%p1, %rd4, %rd1;
	@%p1 bra 	$L__BB0_2;
	cvta.to.global.u64 	%rd5, %rd3;
	cvta.to.global.u64 	%rd6, %rd2;
	shl.b64 	%rd7, %rd1, 2;
	add.s64 	%rd8, %rd5, %rd7;
	ld.global.f32 	%f1, [%rd8];
	add.s64 	%rd9, %rd6, %rd7;
	ld.global.f32 	%f2, [%rd9];
	add.f32 	%f3, %f1, %f2;
	st.global.f32 	[%rd9], %f3;
$L__BB0_2:
	ret;

}
	// .globl	print_int_device_array
.visible .entry print_int_device_array(
	.param .u64 .ptr .align 1 print_int_device_array_param_0
)
{
	.local .align 8 .b8 	__local_depot1[16];
	.reg .b64 	%SP;
	.reg .b64 	%SPL;
	.reg .b32 	%r<8>;
	.reg .b64 	%rd<10>;

	mov.u64 	%SPL, __local_depot1;
	cvta.local.u64 	%SP, %SPL;
	ld.param.u64 	%rd1, [print_int_device_array_param_0];
	cvta.to.global.u64 	%rd2, %rd1;
	add.u64 	%rd3, %SP, 0;
	add.u64 	%rd4, %SPL, 0;
	mov.u32 	%r1, %ntid.x;
	mov.u32 	%r2, %ctaid.x;
	mov.u32 	%r3, %tid.x;
	mad.lo.s32 	%r4, %r1, %r2, %r3;
	cvt.u64.u32 	%rd5, %r4;
	mul.wide.u32 	%rd6, %r4, 4;
	add.s64 	%rd7, %rd2, %rd6;
	ld.global.u32 	%r5, [%rd7];
	st.local.u64 	[%rd4], %rd5;
	st.local.u32 	[%rd4+8], %r5;
	mov.u64 	%rd8, $str;
	cvta.global.u64 	%rd9, %rd8;
	{ // callseq 0, 0
	.param .b64 param0;
	st.param.b64 	[param0], %rd9;
	.param .b64 param1;
	st.param.b64 	[param1], %rd3;
	.param .b32 retval0;
	call.uni (retval0), 
	vprintf, 
	(
	param0, 
	param1
	);
	ld.param.b32 	%r6, [retval0];
	} // callseq 0
	ret;

}
	// .globl	print_float_device_array
.visible .entry print_float_device_array(
	.param .u64 .ptr .align 1 print_float_device_array_param_0
)
{
	.local .align 16 .b8 	__local_depot2[16];
	.reg .b64 	%SP;
	.reg .b64 	%SPL;
	.reg .b32 	%r<7>;
	.reg .b32 	%f<2>;
	.reg .b64 	%rd<11>;
	.reg .b64 	%fd<2>;

	mov.u64 	%SPL, __local_depot2;
	cvta.local.u64 	%SP, %SPL;
	ld.param.u64 	%rd1, [print_float_device_array_param_0];
	cvta.to.global.u64 	%rd2, %rd1;
	add.u64 	%rd3, %SP, 0;
	add.u64 	%rd4, %SPL, 0;
	mov.u32 	%r1, %ntid.x;
	mov.u32 	%r2, %ctaid.x;
	mov.u32 	%r3, %tid.x;
	mad.lo.s32 	%r4, %r1, %r2, %r3;
	cvt.u64.u32 	%rd5, %r4;
	mul.wide.u32 	%rd6, %r4, 4;
	add.s64 	%rd7, %rd2, %rd6;
	ld.global.f32 	%f1, [%rd7];
	cvt.f64.f32 	%fd1, %f1;
	mov.b64 	%rd8, %fd1;
	st.local.v2.u64 	[%rd4], {%rd5, %rd8};
	mov.u64 	%rd9, $str$1;
	cvta.global.u64 	%rd10, %rd9;
	{ // callseq 1, 0
	.param .b64 param0;
	st.param.b64 	[param0], %rd10;
	.param .b64 param1;
	st.param.b64 	[param1], %rd3;
	.param .b32 retval0;
	call.uni (retval0), 
	vprintf, 
	(
	param0, 
	param1
	);
	ld.param.b32 	%r5, [retval0];
	} // callseq 1
	ret;

}


// ===== COMPILED SASS (sm_100) =====

	.target	sm_100

	.elftype	@"ET_EXEC"


//--------------------- .note.nv.tkinfo           --------------------------
	.section	.note.nv.tkinfo,"",@"SHT_NOTE"
	.sectionflags	@"SHF_NOTE_NV_TKINFO"
	.tkinfo
        /*0018*/ 	.word	0x00000002
        /*0030*/ 	.string	""
        /*0030*/ 	.string	"ptxas"
        /*0030*/ 	.string	"Cuda compilation tools, release 13.0, V13.0.88"
        /*0030*/ 	.string	"Build cuda_13.0.r13.0/compiler.36424714_0"
        /*0030*/ 	.string	"-arch sm_100 -m 64 "



//--------------------- .note.nv.cuinfo           --------------------------
	.section	.note.nv.cuinfo,"",@"SHT_NOTE"
	.sectionflags	@"SHF_NOTE_NV_CUINFO"
        /*0018*/ 	.short	0x0002
        /*001a*/ 	.short	0x0064
        /*001c*/ 	.short	0x0082
	.zero		2


//--------------------- .nv.info                  --------------------------
	.section	.nv.info,"",@"SHT_CUDA_INFO"
	.align	4


	//----- nvinfo : EIATTR_REGCOUNT
	.align		4
        /*0000*/ 	.byte	0x04, 0x2f
        /*0002*/ 	.short	(.L_3 - .L_2)
	.align		4
.L_2:
        /*0004*/ 	.word	index@(add_to_first_kernel)
        /*0008*/ 	.word	0x0000000a


	//----- nvinfo : EIATTR_FRAME_SIZE
	.align		4
.L_3:
        /*000c*/ 	.byte	0x04, 0x11
        /*000e*/ 	.short	(.L_5 - .L_4)
	.align		4
.L_4:
        /*0010*/ 	.word	index@(add_to_first_kernel)
        /*0014*/ 	.word	0x00000000


	//----- nvinfo : EIATTR_REGCOUNT
	.align		4
.L_5:
        /*0018*/ 	.byte	0x04, 0x2f
        /*001a*/ 	.short	(.L_7 - .L_6)
	.align		4
.L_6:
        /*001c*/ 	.word	index@(print_int_device_array)
        /*0020*/ 	.word	0x00000018


	//----- nvinfo : EIATTR_FRAME_SIZE
	.align		4
.L_7:
        /*0024*/ 	.byte	0x04, 0x11
        /*0026*/ 	.short	(.L_9 - .L_8)
	.align		4
.L_8:
        /*0028*/ 	.word	index@(print_int_device_array)
        /*002c*/ 	.word	0x00000010


	//----- nvinfo : EIATTR_REGCOUNT
	.align		4
.L_9:
        /*0030*/ 	.byte	0x04, 0x2f
        /*0032*/ 	.short	(.L_11 - .L_10)
	.align		4
.L_10:
        /*0034*/ 	.word	index@(print_float_device_array)
        /*0038*/ 	.word	0x00000018


	//----- nvinfo : EIATTR_FRAME_SIZE
	.align		4
.L_11:
        /*003c*/ 	.byte	0x04, 0x11
        /*003e*/ 	.short	(.L_13 - .L_12)
	.align		4
.L_12:
        /*0040*/ 	.word	index@(print_float_device_array)
        /*0044*/ 	.word	0x00000010


	//----- nvinfo : EIATTR_MIN_STACK_SIZE
	.align		4
.L_13:
        /*0048*/ 	.byte	0x04, 0x12
        /*004a*/ 	.short	(.L_15 - .L_14)
	.align		4
.L_14:
        /*004c*/ 	.word	index@(print_float_device_array)
        /*0050*/ 	.word	0x00000010


	//----- nvinfo : EIATTR_MIN_STACK_SIZE
	.align		4
.L_15:
        /*0054*/ 	.byte	0x04, 0x12
        /*0056*/ 	.short	(.L_17 - .L_16)
	.align		4
.L_16:
        /*0058*/ 	.word	index@(print_int_device_array)
        /*005c*/ 	.word	0x00000010


	//----- nvinfo : EIATTR_MIN_STACK_SIZE
	.align		4
.L_17:
        /*0060*/ 	.byte	0x04, 0x12
        /*0062*/ 	.short	(.L_19 - .L_18)
	.align		4
.L_18:
        /*0064*/ 	.word	index@(add_to_first_kernel)
        /*0068*/ 	.word	0x00000000
.L_19:


//--------------------- .nv.compat                --------------------------
	.section	.nv.compat,"",@"SHT_CUDA_COMPAT_INFO"
	.align	4
        /*0000*/ 	.byte	0x02, 0x09, 0x00, 0x00, 0x02, 0x02, 0x01, 0x00, 0x02, 0x05, 0x05, 0x00, 0x03, 0x07, 0x01, 0x01
        /*0010*/ 	.byte	0x02, 0x03, 0x00, 0x00, 0x02, 0x06, 0x01, 0x00, 0x04, 0x0b, 0x08, 0x00, 0x09, 0x00, 0x00, 0x00
        /*0020*/ 	.byte	0x00, 0x00, 0x00, 0x00


//--------------------- .nv.info.print_float_device_array --------------------------
	.section	.nv.info.print_float_device_array,"",@"SHT_CUDA_INFO"
	.sectionflags	@""
	.align	4


	//----- nvinfo : EIATTR_CUDA_API_VERSION
	.align		4
        /*0000*/ 	.byte	0x04, 0x37
        /*0002*/ 	.short	(.L_21 - .L_20)
.L_20:
        /*0004*/ 	.word	0x00000082


	//----- nvinfo : EIATTR_KPARAM_INFO
	.align		4
.L_21:
        /*0008*/ 	.byte	0x04, 0x17
        /*000a*/ 	.short	(.L_23 - .L_22)
.L_22:
        /*000c*/ 	.word	0x00000000
        /*0010*/ 	.short	0x0000
        /*0012*/ 	.short	0x0000
        /*0014*/ 	.byte	0x00, 0xf5, 0x21, 0x00


	//----- nvinfo : EIATTR_SPARSE_MMA_MASK
	.align		4
.L_23:
        /*0018*/ 	.byte	0x03, 0x50
        /*001a*/ 	.short	0x0000


	//----- nvinfo : EIATTR_MAXREG_COUNT
	.align		4
        /*001c*/ 	.byte	0x03, 0x1b
        /*001e*/ 	.short	0x00ff


	//----- nvinfo : EIATTR_EXTERNS
	.align		4
        /*0020*/ 	.byte	0x04, 0x0f
        /*0022*/ 	.short	(.L_25 - .L_24)


	//   ....[0]....
	.align		4
.L_24:
        /*0024*/ 	.word	index@(vprintf)


	//----- nvinfo : EIATTR_MERCURY_ISA_VERSION
	.align		4
.L_25:
        /*0028*/ 	.byte	0x03, 0x5f
        /*002a*/ 	.short	0x0101


	//----- nvinfo : EIATTR_VRC_CTA_INIT_COUNT
	.align		4
        /*002c*/ 	.byte	0x02, 0x4a
	.zero		1
	.zero		1


	//----- nvinfo : EIATTR_SYSCALL_OFFSETS
	.align		4
        /*0030*/ 	.byte	0x04, 0x46
        /*0032*/ 	.short	(.L_27 - .L_26)


	//   ....[0]....
.L_26:
        /*0034*/ 	.word	0x00000170


	//----- nvinfo : EIATTR_EXIT_INSTR_OFFSETS
	.align		4
.L_27:
        /*0038*/ 	.byte	0x04, 0x1c
        /*003a*/ 	.short	(.L_29 - .L_28)


	//   ....[0]....
.L_28:
        /*003c*/ 	.word	0x00000180


	//----- nvinfo : EIATTR_CBANK_PARAM_SIZE
	.align		4
.L_29:
        /*0040*/ 	.byte	0x03, 0x19
        /*0042*/ 	.short	0x0008


	//----- nvinfo : EIATTR_PARAM_CBANK
	.align		4
        /*0044*/ 	.byte	0x04, 0x0a
        /*0046*/ 	.short	(.L_31 - .L_30)
	.align		4
.L_30:
        /*0048*/ 	.word	index@(.nv.constant0.print_float_device_array)
        /*004c*/ 	.short	0x0380
        /*004e*/ 	.short	0x0008


	//----- nvinfo : EIATTR_SW_WAR
	.align		4
.L_31:
        /*0050*/ 	.byte	0x04, 0x36
        /*0052*/ 	.short	(.L_33 - .L_32)
.L_32:
        /*0054*/ 	.word	0x00000008
.L_33:


//--------------------- .nv.info.print_int_device_array --------------------------
	.section	.nv.info.print_int_device_array,"",@"SHT_CUDA_INFO"
	.sectionflags	@""
	.align	4


	//----- nvinfo : EIATTR_CUDA_API_VERSION
	.align		4
        /*0000*/ 	.byte	0x04, 0x37
        /*0002*/ 	.short	(.L_35 - .L_34)
.L_34:
        /*0004*/ 	.word	0x00000082


	//----- nvinfo : EIATTR_KPARAM_INFO
	.align		4
.L_35:
        /*0008*/ 	.byte	0x04, 0x17
        /*000a*/ 	.short	(.L_37 - .L_36)
.L_36:
        /*000c*/ 	.word	0x00000000
        /*0010*/ 	.short	0x0000
        /*0012*/ 	.short	0x0000
        /*0014*/ 	.byte	0x00, 0xf5, 0x21, 0x00


	//----- nvinfo : EIATTR_SPARSE_MMA_MASK
	.align		4
.L_37:
        /*0018*/ 	.byte	0x03, 0x50
        /*001a*/ 	.short	0x0000


	//----- nvinfo : EIATTR_MAXREG_COUNT
	.align		4
        /*001c*/ 	.byte	0x03, 0x1b
        /*001e*/ 	.short	0x00ff


	//----- nvinfo : EIATTR_EXTERNS
	.align		4
        /*0020*/ 	.byte	0x04, 0x0f
        /*0022*/ 	.short	(.L_39 - .L_38)


	//   ....[0]....
	.align		4
.L_38:
        /*0024*/ 	.word	index@(vprintf)


	//----- nvinfo : EIATTR_MERCURY_ISA_VERSION
	.align		4
.L_39:
        /*0028*/ 	.byte	0x03, 0x5f
        /*002a*/ 	.short	0x0101


	//----- nvinfo : EIATTR_VRC_CTA_INIT_COUNT
	.align		4
        /*002c*/ 	.byte	0x02, 0x4a
	.zero		1
	.zero		1


	//----- nvinfo : EIATTR_SYSCALL_OFFSETS
	.align		4
        /*0030*/ 	.byte	0x04, 0x46
        /*0032*/ 	.short	(.L_41 - .L_40)


	//   ....[0]....
.L_40:
        /*0034*/ 	.word	0x00000170


	//----- nvinfo : EIATTR_EXIT_INSTR_OFFSETS
	.align		4
.L_41:
        /*0038*/ 	.byte	0x04, 0x1c
        /*003a*/ 	.short	(.L_43 - .L_42)


	//   ....[0]....
.L_42:
        /*003c*/ 	.word	0x00000180


	//----- nvinfo : EIATTR_CBANK_PARAM_SIZE
	.align		4
.L_43:
        /*0040*/ 	.byte	0x03, 0x19
        /*0042*/ 	.short	0x0008


	//----- nvinfo : EIATTR_PARAM_CBANK
	.align		4
        /*0044*/ 	.byte	0x04, 0x0a
        /*0046*/ 	.short	(.L_45 - .L_44)
	.align		4
.L_44:
        /*0048*/ 	.word	index@(.nv.constant0.print_int_device_array)
        /*004c*/ 	.short	0x0380
        /*004e*/ 	.short	0x0008


	//----- nvinfo : EIATTR_SW_WAR
	.align		4
.L_45:
        /*0050*/ 	.byte	0x04, 0x36
        /*0052*/ 	.short	(.L_47 - .L_46)
.L_46:
        /*0054*/ 	.word	0x00000008
.L_47:


//--------------------- .nv.info.add_to_first_kernel --------------------------
	.section	.nv.info.add_to_first_kernel,"",@"SHT_CUDA_INFO"
	.sectionflags	@""
	.align	4


	//----- nvinfo : EIATTR_CUDA_API_VERSION
	.align		4
        /*0000*/ 	.byte	0x04, 0x37
        /*0002*/ 	.short	(.L_49 - .L_48)
.L_48:
        /*0004*/ 	.word	0x00000082


	//----- nvinfo : EIATTR_KPARAM_INFO
	.align		4
.L_49:
        /*0008*/ 	.byte	0x04, 0x17
        /*000a*/ 	.short	(.L_51 - .L_50)
.L_50:
        /*000c*/ 	.word	0x00000000
        /*0010*/ 	.short	0x0002
        /*0012*/ 	.short	0x0010
        /*0014*/ 	.byte	0x00, 0xf0, 0x21, 0x00


	//----- nvinfo : EIATTR_KPARAM_INFO
	.align		4
.L_51:
        /*0018*/ 	.byte	0x04, 0x17
        /*001a*/ 	.short	(.L_53 - .L_52)
.L_52:
        /*001c*/ 	.word	0x00000000
        /*0020*/ 	.short	0x0001
        /*0022*/ 	.short	0x0008
        /*0024*/ 	.byte	0x00, 0xf5, 0x21, 0x00


	//----- nvinfo : EIATTR_KPARAM_INFO
	.align		4
.L_53:
        /*0028*/ 	.byte	0x04, 0x17
        /*002a*/ 	.short	(.L_55 - .L_54)
.L_54:
        /*002c*/ 	.word	0x00000000
        /*0030*/ 	.short	0x0000
        /*0032*/ 	.short	0x0000
        /*0034*/ 	.byte	0x00, 0xf5, 0x21, 0x00


	//----- nvinfo : EIATTR_SPARSE_MMA_MASK
	.align		4
.L_55:
        /*0038*/ 	.byte	0x03, 0x50
        /*003a*/ 	.short	0x0000


	//----- nvinfo : EIATTR_MAXREG_COUNT
	.align		4
        /*003c*/ 	.byte	0x03, 0x1b
        /*003e*/ 	.short	0x00ff


	//----- nvinfo : EIATTR_MERCURY_ISA_VERSION
	.align		4
        /*0040*/ 	.byte	0x03, 0x5f
        /*0042*/ 	.short	0x0101


	//----- nvinfo : EIATTR_VRC_CTA_INIT_COUNT
	.align		4
        /*0044*/ 	.byte	0x02, 0x4a
	.zero		1
	.zero		1


	//----- nvinfo : EIATTR_EXIT_INSTR_OFFSETS
	.align		4
        /*0048*/ 	.byte	0x04, 0x1c
        /*004a*/ 	.short	(.L_57 - .L_56)


	//   ....[0]....
.L_56:
        /*004c*/ 	.word	0x00000080


	//   ....[1]....
        /*0050*/ 	.word	0x00000150


	//----- nvinfo : EIATTR_CBANK_PARAM_SIZE
	.align		4
.L_57:
        /*0054*/ 	.byte	0x03, 0x19
        /*0056*/ 	.short	0x0018


	//----- nvinfo : EIATTR_PARAM_CBANK
	.align		4
        /*0058*/ 	.byte	0x04, 0x0a
        /*005a*/ 	.short	(.L_59 - .L_58)
	.align		4
.L_58:
        /*005c*/ 	.word	index@(.nv.constant0.add_to_first_kernel)
        /*0060*/ 	.short	0x0380
        /*0062*/ 	.short	0x0018


	//----- nvinfo : EIATTR_SW_WAR
	.align		4
.L_59:
        /*0064*/ 	.byte	0x04, 0x36
        /*0066*/ 	.short	(.L_61 - .L_60)
.L_60:
        /*0068*/ 	.word	0x00000008
.L_61:


//--------------------- .nv.callgraph             --------------------------
	.section	.nv.callgraph,"",@"SHT_CUDA_CALLGRAPH"
	.align	4
	.sectionentsize	8
	.align		4
        /*0000*/ 	.word	0x00000000
	.align		4
        /*0004*/ 	.word	0xffffffff
	.align		4
        /*0008*/ 	.word	index@(print_float_device_array)
	.align		4
        /*000c*/ 	.word	index@(vprintf)
	.align		4
        /*0010*/ 	.word	index@(print_int_device_array)
	.align		4
        /*0014*/ 	.word	index@(vprintf)
	.align		4
        /*0018*/ 	.word	0x00000000
	.align		4
        /*001c*/ 	.word	0xfffffffe
	.align		4
        /*0020*/ 	.word	0x00000000
	.align		4
        /*0024*/ 	.word	0xfffffffd
	.align		4
        /*0028*/ 	.word	0x00000000
	.align		4
        /*002c*/ 	.word	0xfffffffc


//--------------------- .nv.constant4             --------------------------
	.section	.nv.constant4,"a",@progbits
	.align	8
	.align		8
.nv.constant4:
        /*0000*/ 	.dword	vprintf
	.align		8
        /*0008*/ 	.dword	$str
	.align		8
        /*0010*/ 	.dword	$str$1


//--------------------- .text.print_float_device_array --------------------------
	.section	.text.print_float_device_array,"ax",@progbits
	.align	128
        .global         print_float_device_array
        .type           print_float_device_array,@function
        .size           print_float_device_array,(.L_x_5 - print_float_device_array)
        .other          print_float_device_array,@"STO_CUDA_ENTRY STV_DEFAULT"
print_float_device_array:
.text.print_float_device_array:
[----:B------:R-:W0:Y:S01]  /*0000*/  LDC R1, c[0x0][0x37c] ;  /* 0x0000df00ff017b82 */ /* 0x000e220000000800 */
[----:B------:R-:W1:Y:S07]  /*0010*/  S2R R8, SR_CTAID.X ;  /* 0x0000000000087919 */ /* 0x000e6e0000002500 */
[----:B------:R-:W2:Y:S01]  /*0020*/  LDC.64 R2, c[0x0][0x380] ;  /* 0x0000e000ff027b82 */ /* 0x000ea20000000a00 */
[----:B------:R-:W3:Y:S01]  /*0030*/  LDCU UR6, c[0x0][0x2fc] ;  /* 0x00005f80ff0677ac */ /* 0x000ee20008000800 */
[----:B0-----:R-:W-:Y:S01]  /*0040*/  VIADD R1, R1, 0xfffffff0 ;  /* 0xfffffff001017836 */ /* 0x001fe20000000000 */
[----:B------:R-:W1:Y:S01]  /*0050*/  S2R R5, SR_TID.X ;  /* 0x0000000000057919 */ /* 0x000e620000002100 */
[----:B------:R-:W1:Y:S01]  /*0060*/  LDCU UR7, c[0x0][0x360] ;  /* 0x00006c00ff0777ac */ /* 0x000e620008000800 */
[----:B------:R-:W0:Y:S01]  /*0070*/  LDCU.64 UR4, c[0x0][0x358] ;  /* 0x00006b00ff0477ac */ /* 0x000e220008000a00 */
[----:B------:R-:W-:Y:S01]  /*0080*/  MOV R0, 0x0 ;  /* 0x0000000000007802 */ /* 0x000fe20000000f00 */
[----:B------:R-:W4:Y:S01]  /*0090*/  LDCU.64 UR8, c[0x4][0x10] ;  /* 0x01000200ff0877ac */ /* 0x000f220008000a00 */
[----:B-1----:R-:W-:-:S04]  /*00a0*/  IMAD R8, R8, UR7, R5 ;  /* 0x0000000708087c24 */ /* 0x002fc8000f8e0205 */
[----:B--2---:R-:W-:-:S06]  /*00b0*/  IMAD.WIDE.U32 R2, R8, 0x4, R2 ;  /* 0x0000000408027825 */ /* 0x004fcc00078e0002 */
[----:B0-----:R-:W2:Y:S01]  /*00c0*/  LDG.E R2, desc[UR4][R2.64] ;  /* 0x0000000402027981 */ /* 0x001ea2000c1e1900 */
[----:B------:R-:W-:Y:S01]  /*00d0*/  HFMA2 R9, -RZ, RZ, 0, 0 ;  /* 0x00000000ff097431 */ /* 0x000fe200000001ff */
[----:B------:R-:W0:Y:S01]  /*00e0*/  LDCU UR4, c[0x0][0x2f8] ;  /* 0x00005f00ff0477ac */ /* 0x000e220008000800 */
[----:B------:R1:W1:Y:S01]  /*00f0*/  LDC.64 R12, c[0x4][R0] ;  /* 0x01000000000c7b82 */ /* 0x0002620000000a00 */
[----:B----4-:R-:W-:Y:S01]  /*0100*/  IMAD.U32 R4, RZ, RZ, UR8 ;  /* 0x00000008ff047e24 */ /* 0x010fe2000f8e00ff */
[----:B------:R-:W-:Y:S02]  /*0110*/  MOV R5, UR9 ;  /* 0x0000000900057c02 */ /* 0x000fe40008000f00 */
[----:B0-----:R-:W-:-:S05]  /*0120*/  IADD3 R6, P0, PT, R1, UR4, RZ ;  /* 0x0000000401067c10 */ /* 0x001fca000ff1e0ff */
[----:B---3--:R-:W-:Y:S01]  /*0130*/  IMAD.X R7, RZ, RZ, UR6, P0 ;  /* 0x00000006ff077e24 */ /* 0x008fe200080e06ff */
[----:B--2---:R-:W0:Y:S02]  /*0140*/  F2F.F64.F32 R10, R2 ;  /* 0x00000002000a7310 */ /* 0x004e240000201800 */
[----:B01----:R0:W-:Y:S05]  /*0150*/  STL.128 [R1], R8 ;  /* 0x0000000801007387 */ /* 0x0031ea0000100c00 */
[----:B------:R-:W-:-:S07]  /*0160*/  LEPC R20, `(.L_x_0) ;  /* 0x000000001014794e */ /* 0x000fce0000000000 */
[----:B0-----:R-:W-:Y:S05]  /*0170*/  CALL.ABS.NOINC R12 ;  /* 0x000000000c007343 */ /* 0x001fea0003c00000 */
.L_x_0:
[----:B------:R-:W-:Y:S05]  /*0180*/  EXIT ;  /* 0x000000000000794d */ /* 0x000fea0003800000 */
.L_x_1:
[----:B------:R-:W-:-:S00]  /*0190*/  BRA `(.L_x_1) ;  /* 0xfffffffc00fc7947 */ /* 0x000fc0000383ffff */
[----:B------:R-:W-:-:S00]  /*01a0*/  NOP ;  /* 0x0000000000007918 */ /* 0x000fc00000000000 */
        /* <DEDUP_REMOVED lines=13> */
.L_x_5:


//--------------------- .text.print_int_device_array --------------------------
	.section	.text.print_int_device_array,"ax",@progbits
	.align	128
        .global         print_int_device_array
        .type           print_int_device_array,@function
        .size           print_int_device_array,(.L_x_6 - print_int_device_array)
        .other          print_int_device_array,@"STO_CUDA_ENTRY STV_DEFAULT"
print_int_device_array:
.text.print_int_device_array:
        /* <DEDUP_REMOVED lines=17> */
[----:B------:R-:W-:Y:S01]  /*0110*/  MOV R5, UR9 ;  /* 0x0000000900057c02 */ /* 0x000fe20008000f00 */
[----:B------:R4:W-:Y:S01]  /*0120*/  STL.64 [R1], R2 ;  /* 0x0000000201007387 */ /* 0x0009e20000100a00 */
[----:B0-----:R-:W-:-:S05]  /*0130*/  IADD3 R6, P0, PT, R1, UR4, RZ ;  /* 0x0000000401067c10 */ /* 0x001fca000ff1e0ff */
[----:B---3--:R-:W-:Y:S01]  /*0140*/  IMAD.X R7, RZ, RZ, UR6, P0 ;  /* 0x00000006ff077e24 */ /* 0x008fe200080e06ff */
[----:B-12---:R4:W-:Y:S07]  /*0150*/  STL [R1+0x8], R8 ;  /* 0x0000080801007387 */ /* 0x0069ee0000100800 */
[----:B------:R-:W-:-:S07]  /*0160*/  LEPC R20, `(.L_x_2) ;  /* 0x000000001014794e */ /* 0x000fce0000000000 */
[----:B----4-:R-:W-:Y:S05]  /*0170*/  CALL.ABS.NOINC R10 ;  /* 0x000000000a007343 */ /* 0x010fea0003c00000 */
.L_x_2:
[----:B------:R-:W-:Y:S05]  /*0180*/  EXIT ;  /* 0x000000000000794d */ /* 0x000fea0003800000 */
.L_x_3:
        /* <DEDUP_REMOVED lines=15> */
.L_x_6:


//--------------------- .text.add_to_first_kernel --------------------------
	.section	.text.add_to_first_kernel,"ax",@progbits
	.align	128
        .global         add_to_first_kernel
        .type           add_to_first_kernel,@function
        .size           add_to_first_kernel,(.L_x_7 - add_to_first_kernel)
        .other          add_to_first_kernel,@"STO_CUDA_ENTRY STV_DEFAULT"
add_to_first_kernel:
.text.add_to_first_kernel:
[----:B------:R-:W-:Y:S01]  /*0000*/  LDC R1, c[0x0][0x37c] ;  /* 0x0000df00ff017b82 */ /* 0x000fe20000000800 */
[----:B------:R-:W0:Y:S01]  /*0010*/  S2R R0, SR_CTAID.X ;  /* 0x0000000000007919 */ /* 0x000e220000002500 */
[----:B------:R-:W0:Y:S01]  /*0020*/  LDCU UR4, c[0x0][0x360] ;  /* 0x00006c00ff0477ac */ /* 0x000e220008000800 */
[----:B------:R-:W0:Y:S01]  /*0030*/  S2R R3, SR_TID.X ;  /* 0x0000000000037919 */ /* 0x000e220000002100 */
[----:B------:R-:W1:Y:S01]  /*0040*/  LDCU.64 UR6, c[0x0][0x390] ;  /* 0x00007200ff0677ac */ /* 0x000e620008000a00 */
[----:B0-----:R-:W-:-:S05]  /*0050*/  IMAD R0, R0, UR4, R3 ;  /* 0x0000000400007c24 */ /* 0x001fca000f8e0203 */
[----:B-1----:R-:W-:-:S04]  /*0060*/  ISETP.GE.U32.AND P0, PT, R0, UR6, PT ;  /* 0x0000000600007c0c */ /* 0x002fc8000bf06070 */
[----:B------:R-:W-:-:S13]  /*0070*/  ISETP.GE.U32.AND.EX P0, PT, RZ, UR7, PT, P0 ;  /* 0x00000007ff007c0c */ /* 0x000fda000bf06100 */
[----:B------:R-:W-:Y:S05]  /*0080*/  @P0 EXIT ;  /* 0x000000000000094d */ /* 0x000fea0003800000 */
[----:B------:R-:W0:Y:S01]  /*0090*/  LDCU.128 UR8, c[0x0][0x380] ;  /* 0x00007000ff0877ac */ /* 0x000e220008000c00 */
[----:B------:R-:W-:Y:S01]  /*00a0*/  IMAD.SHL.U32 R2, R0, 0x4, RZ ;  /* 0x0000000400027824 */ /* 0x000fe200078e00ff */
[----:B------:R-:W-:Y:S01]  /*00b0*/  SHF.R.U32.HI R0, RZ, 0x1e, R0 ;  /* 0x0000001eff007819 */ /* 0x000fe20000011600 */
[----:B------:R-:W1:Y:S03]  /*00c0*/  LDCU.64 UR4, c[0x0][0x358] ;  /* 0x00006b00ff0477ac */ /* 0x000e660008000a00 */
[C---:B0-----:R-:W-:Y:S02]  /*00d0*/  IADD3 R4, P0, PT, R2.reuse, UR10, RZ ;  /* 0x0000000a02047c10 */ /* 0x041fe4000ff1e0ff */
[----:B------:R-:W-:Y:S02]  /*00e0*/  IADD3 R2, P1, PT, R2, UR8, RZ ;  /* 0x0000000802027c10 */ /* 0x000fe4000ff3e0ff */
[----:B------:R-:W-:-:S02]  /*00f0*/  IADD3.X R5, PT, PT, R0, UR11, RZ, P0, !PT ;  /* 0x0000000b00057c10 */ /* 0x000fc400087fe4ff */
[----:B------:R-:W-:-:S03]  /*0100*/  IADD3.X R3, PT, PT, R0, UR9, RZ, P1, !PT ;  /* 0x0000000900037c10 */ /* 0x000fc60008ffe4ff */
[----:B-1----:R-:W2:Y:S04]  /*0110*/  LDG.E R4, desc[UR4][R4.64] ;  /* 0x0000000404047981 */ /* 0x002ea8000c1e1900 */
[----:B------:R-:W2:Y:S02]  /*0120*/  LDG.E R7, desc[UR4][R2.64] ;  /* 0x0000000402077981 */ /* 0x000ea4000c1e1900 */
[----:B--2---:R-:W-:-:S05]  /*0130*/  FADD R7, R4, R7 ;  /* 0x0000000704077221 */ /* 0x004fca0000000000 */
[----:B------:R-:W-:Y:S01]  /*0140*/  STG.E desc[UR4][R2.64], R7 ;  /* 0x0000000702007986 */ /* 0x000fe2000c101904 */
[----:B------:R-:W-:Y:S05]  /*0150*/  EXIT ;  /* 0x000000000000794d */ /* 0x000fea0003800000 */
.L_x_4:
        /* <DEDUP_REMOVED lines=10> */
.L_x_7:


//--------------------- .nv.global.init           --------------------------
	.section	.nv.global.init,"aw",@progbits
.nv.global.init:
	.type		$str,@object
	.size		$str,($str$1 - $str)
$str:
        /*0000*/ 	.byte	0x25, 0x6c, 0x6c, 0x64, 0x20, 0x25, 0x64, 0x0a, 0x00
	.type		$str$1,@object
	.size		$str$1,(.L_1 - $str$1)
$str$1:
        /*0009*/ 	.byte	0x25, 0x6c, 0x6c, 0x64, 0x20, 0x25, 0x66, 0x0a, 0x00
.L_1:


//--------------------- .nv.shared.reserved.0     --------------------------
	.section	.nv.shared.reserved.0,"aw",@nobits
	.weak		__nv_reservedSMEM_offset_0_alias
	.size		__nv_reservedSMEM_offset_0_alias, 0, 64
	.other		__nv_reservedSMEM_offset_0_alias,@"STO_CUDA_RESERVED_SHARED STV_DEFAULT"
__nv_reservedSMEM_offset_0_alias:
	.zero		0
	.zero		64


//--------------------- .nv.constant0.print_float_device_array --------------------------
	.section	.nv.constant0.print_float_device_array,"a",@progbits
	.sectionflags	@""
	.align	4
.nv.constant0.print_float_device_array:
	.zero		904


//--------------------- .nv.constant0.print_int_device_array --------------------------
	.section	.nv.constant0.print_int_device_array,"a",@progbits
	.sectionflags	@""
	.align	4
.nv.constant0.print_int_device_array:
	.zero		904


//--------------------- .nv.constant0.add_to_first_kernel --------------------------
	.section	.nv.constant0.add_to_first_kernel,"a",@progbits
	.sectionflags	@""
	.align	4
.nv.constant0.add_to_first_kernel:
	.zero		920


//--------------------- SYMBOLS --------------------------

	.type		.nv.reservedSmem.offset0,@object
	.size		.nv.reservedSmem.offset0,0x4
	.type		vprintf,@function
